	.headerflags	@"EF_CUDA_TEXMODE_UNIFIED EF_CUDA_64BIT_ADDRESS EF_CUDA_ACCELERATORS EF_CUDA_SM90 EF_CUDA_VIRTUAL_SM(EF_CUDA_SM90)"
	.elftype	@"ET_EXEC"


//--------------------- .nv.info                  --------------------------
	.section	.nv.info,"",@"SHT_CUDA_INFO"
	.align	4


	//----- nvinfo : EIATTR_REGCOUNT
	.align		4
        /*0000*/ 	.byte	0x04, 0x2f
        /*0002*/ 	.short	(.L_3 - .L_2)
	.align		4
.L_2:
        /*0004*/ 	.word	index@(triton_poi_fused__native_batch_norm_legit_no_training_relu_19)
        /*0008*/ 	.word	0x00000020


	//----- nvinfo : EIATTR_MIN_STACK_SIZE
	.align		4
.L_3:
        /*000c*/ 	.byte	0x04, 0x12
        /*000e*/ 	.short	(.L_5 - .L_4)
	.align		4
.L_4:
        /*0010*/ 	.word	index@(triton_poi_fused__native_batch_norm_legit_no_training_relu_19)
        /*0014*/ 	.word	0x00000000


	//----- nvinfo : EIATTR_FRAME_SIZE
	.align		4
.L_5:
        /*0018*/ 	.byte	0x04, 0x11
        /*001a*/ 	.short	(.L_7 - .L_6)
	.align		4
.L_6:
        /*001c*/ 	.word	index@(triton_poi_fused__native_batch_norm_legit_no_training_relu_19)
        /*0020*/ 	.word	0x00000000


	//----- nvinfo : EIATTR_MIN_STACK_SIZE
	.align		4
.L_7:
        /*0024*/ 	.byte	0x04, 0x12
        /*0026*/ 	.short	(.L_9 - .L_8)
	.align		4
.L_8:
        /*0028*/ 	.word	index@(triton_poi_fused__native_batch_norm_legit_no_training_relu_19)
        /*002c*/ 	.word	0x00000000
.L_9:


//--------------------- .nv.info.triton_poi_fused__native_batch_norm_legit_no_training_relu_19 --------------------------
	.section	.nv.info.triton_poi_fused__native_batch_norm_legit_no_training_relu_19,"",@"SHT_CUDA_INFO"
	.sectionflags	@""
	.align	4


	//----- nvinfo : EIATTR_CUDA_API_VERSION
	.align		4
        /*0000*/ 	.byte	0x04, 0x37
        /*0002*/ 	.short	(.L_11 - .L_10)
.L_10:
        /*0004*/ 	.word	0x0000007c


	//----- nvinfo : EIATTR_KPARAM_INFO
	.align		4
.L_11:
        /*0008*/ 	.byte	0x04, 0x17
        /*000a*/ 	.short	(.L_13 - .L_12)
.L_12:
        /*000c*/ 	.word	0x00000000
        /*0010*/ 	.short	0x0007
        /*0012*/ 	.short	0x0034
        /*0014*/ 	.byte	0x00, 0xf0, 0x11, 0x00


	//----- nvinfo : EIATTR_KPARAM_INFO
	.align		4
.L_13:
        /*0018*/ 	.byte	0x04, 0x17
        /*001a*/ 	.short	(.L_15 - .L_14)
.L_14:
        /*001c*/ 	.word	0x00000000
        /*0020*/ 	.short	0x0006
        /*0022*/ 	.short	0x0030
        /*0024*/ 	.byte	0x00, 0xf0, 0x11, 0x00


	//----- nvinfo : EIATTR_KPARAM_INFO
	.align		4
.L_15:
        /*0028*/ 	.byte	0x04, 0x17
        /*002a*/ 	.short	(.L_17 - .L_16)
.L_16:
        /*002c*/ 	.word	0x00000000
        /*0030*/ 	.short	0x0005
        /*0032*/ 	.short	0x0028
        /*0034*/ 	.byte	0x00, 0xf4, 0x21, 0x00


	//----- nvinfo : EIATTR_KPARAM_INFO
	.align		4
.L_17:
        /*0038*/ 	.byte	0x04, 0x17
        /*003a*/ 	.short	(.L_19 - .L_18)
.L_18:
        /*003c*/ 	.word	0x00000000
        /*0040*/ 	.short	0x0004
        /*0042*/ 	.short	0x0020
        /*0044*/ 	.byte	0x00, 0xf4, 0x21, 0x00


	//----- nvinfo : EIATTR_KPARAM_INFO
	.align		4
.L_19:
        /*0048*/ 	.byte	0x04, 0x17
        /*004a*/ 	.short	(.L_21 - .L_20)
.L_20:
        /*004c*/ 	.word	0x00000000
        /*0050*/ 	.short	0x0003
        /*0052*/ 	.short	0x0018
        /*0054*/ 	.byte	0x00, 0xf4, 0x21, 0x00


	//----- nvinfo : EIATTR_KPARAM_INFO
	.align		4
.L_21:
        /*0058*/ 	.byte	0x04, 0x17
        /*005a*/ 	.short	(.L_23 - .L_22)
.L_22:
        /*005c*/ 	.word	0x00000000
        /*0060*/ 	.short	0x0002
        /*0062*/ 	.short	0x0010
        /*0064*/ 	.byte	0x00, 0xf4, 0x21, 0x00


	//----- nvinfo : EIATTR_KPARAM_INFO
	.align		4
.L_23:
        /*0068*/ 	.byte	0x04, 0x17
        /*006a*/ 	.short	(.L_25 - .L_24)
.L_24:
        /*006c*/ 	.word	0x00000000
        /*0070*/ 	.short	0x0001
        /*0072*/ 	.short	0x0008
        /*0074*/ 	.byte	0x00, 0xf4, 0x21, 0x00


	//----- nvinfo : EIATTR_KPARAM_INFO
	.align		4
.L_25:
        /*0078*/ 	.byte	0x04, 0x17
        /*007a*/ 	.short	(.L_27 - .L_26)
.L_26:
        /*007c*/ 	.word	0x00000000
        /*0080*/ 	.short	0x0000
        /*0082*/ 	.short	0x0000
        /*0084*/ 	.byte	0x00, 0xf4, 0x21, 0x00


	//----- nvinfo : EIATTR_SPARSE_MMA_MASK
	.align		4
.L_27:
        /*0088*/ 	.byte	0x03, 0x50
        /*008a*/ 	.short	0x0000


	//----- nvinfo : EIATTR_MAXREG_COUNT
	.align		4
        /*008c*/ 	.byte	0x03, 0x1b
        /*008e*/ 	.short	0x00ff


	//----- nvinfo : EIATTR_EXIT_INSTR_OFFSETS
	.align		4
        /*0090*/ 	.byte	0x04, 0x1c
        /*0092*/ 	.short	(.L_29 - .L_28)


	//   ....[0]....
.L_28:
        /*0094*/ 	.word	0x000010b0


	//   ....[1]....
        /*0098*/ 	.word	0x00001130


	//----- nvinfo : EIATTR_REQNTID
	.align		4
.L_29:
        /*009c*/ 	.byte	0x04, 0x10
        /*009e*/ 	.short	(.L_31 - .L_30)
.L_30:
        /*00a0*/ 	.word	0x00000100
        /*00a4*/ 	.word	0x00000001
        /*00a8*/ 	.word	0x00000001


	//----- nvinfo : EIATTR_CBANK_PARAM_SIZE
	.align		4
.L_31:
        /*00ac*/ 	.byte	0x03, 0x19
        /*00ae*/ 	.short	0x0038


	//----- nvinfo : EIATTR_PARAM_CBANK
	.align		4
        /*00b0*/ 	.byte	0x04, 0x0a
        /*00b2*/ 	.short	(.L_33 - .L_32)
	.align		4
.L_32:
        /*00b4*/ 	.word	index@(.nv.constant0.triton_poi_fused__native_batch_norm_legit_no_training_relu_19)
        /*00b8*/ 	.short	0x0210
        /*00ba*/ 	.short	0x0038


	//----- nvinfo : EIATTR_SW_WAR
	.align		4
.L_33:
        /*00bc*/ 	.byte	0x04, 0x36
        /*00be*/ 	.short	(.L_35 - .L_34)
.L_34:
        /*00c0*/ 	.word	0x00000008
.L_35:


//--------------------- .nv.callgraph             --------------------------
	.section	.nv.callgraph,"",@"SHT_CUDA_CALLGRAPH"
	.align	4
	.sectionentsize	8
	.align		4
        /*0000*/ 	.word	0x00000000
	.align		4
        /*0004*/ 	.word	0xffffffff
	.align		4
        /*0008*/ 	.word	0x00000000
	.align		4
        /*000c*/ 	.word	0xfffffffe
	.align		4
        /*0010*/ 	.word	0x00000000
	.align		4
        /*0014*/ 	.word	0xfffffffd
	.align		4
        /*0018*/ 	.word	0x00000000
	.align		4
        /*001c*/ 	.word	0xfffffffc


//--------------------- .nv.constant4             --------------------------
	.section	.nv.constant4,"a",@progbits
	.align	8
	.align		8
.nv.constant4:
        /*0000*/ 	.dword	_$_str
	.align		8
        /*0008*/ 	.dword	_$_str_$_2


//--------------------- .text.triton_poi_fused__native_batch_norm_legit_no_training_relu_19 --------------------------
	.section	.text.triton_poi_fused__native_batch_norm_legit_no_training_relu_19,"ax",@progbits
	.sectionflags	@"SHF_BARRIERS=1"
	.align	128
        .global         triton_poi_fused__native_batch_norm_legit_no_training_relu_19
        .type           triton_poi_fused__native_batch_norm_legit_no_training_relu_19,@function
        .size           triton_poi_fused__native_batch_norm_legit_no_training_relu_19,(.L_x_1 - triton_poi_fused__native_batch_norm_legit_no_training_relu_19)
        .other          triton_poi_fused__native_batch_norm_legit_no_training_relu_19,@"STO_CUDA_ENTRY STV_DEFAULT"
triton_poi_fused__native_batch_norm_legit_no_training_relu_19:
.text.triton_poi_fused__native_batch_norm_legit_no_training_relu_19:
[----:B------:R-:W0:Y:S01]  /*0000*/  LDC R1, c[0x0][0x28] ;  /* 0x00000a00ff017b82 */ /* 0x000e220000000800 */
[----:B------:R-:W1:Y:S07]  /*0010*/  S2R R3, SR_CTAID.Y ;  /* 0x0000000000037919 */ /* 0x000e6e0000002600 */
[----:B------:R-:W2:Y:S01]  /*0020*/  LDC.64 R26, c[0x0][0x210] ;  /* 0x00008400ff1a7b82 */ /* 0x000ea20000000a00 */
[----:B------:R-:W-:Y:S01]  /*0030*/  ULDC.64 UR6, c[0x0][0x208] ;  /* 0x0000820000067ab9 */ /* 0x000fe20000000a00 */
[----:B------:R-:W3:Y:S01]  /*0040*/  S2R R0, SR_TID.X ;  /* 0x0000000000007919 */ /* 0x000ee20000002100 */
[----:B------:R-:W4:Y:S05]  /*0050*/  S2R R2, SR_CTAID.X ;  /* 0x0000000000027919 */ /* 0x000f2a0000002500 */
[----:B------:R-:W5:Y:S01]  /*0060*/  LDC.64 R20, c[0x0][0x218] ;  /* 0x00008600ff147b82 */ /* 0x000f620000000a00 */
[----:B-1----:R-:W-:Y:S01]  /*0070*/  IMAD.SHL.U32 R28, R3, 0x10, RZ ;  /* 0x00000010031c7824 */ /* 0x002fe200078e00ff */
[----:B------:R-:W-:Y:S01]  /*0080*/  SHF.R.S32.HI R4, RZ, 0x1b, R3 ;  /* 0x0000001bff047819 */ /* 0x000fe20000011403 */
[----:B---3--:R-:W-:-:S03]  /*0090*/  IMAD.SHL.U32 R3, R0, 0x4, RZ ;  /* 0x0000000400037824 */ /* 0x008fc600078e00ff */
[----:B------:R-:W-:Y:S02]  /*00a0*/  SGXT R4, R4, 0x1 ;  /* 0x000000010404781a */ /* 0x000fe40000000200 */
[----:B------:R-:W-:Y:S02]  /*00b0*/  SHF.R.U32.HI R9, RZ, 0x2, R0 ;  /* 0x00000002ff097819 */ /* 0x000fe40000011600 */
[----:B------:R-:W-:Y:S02]  /*00c0*/  LOP3.LUT R29, R28, 0xc, R3, 0xf8, !PT ;  /* 0x0000000c1c1d7812 */ /* 0x000fe400078ef803 */
[----:B------:R-:W-:Y:S02]  /*00d0*/  SGXT.U32 R9, R9, 0x6 ;  /* 0x000000060909781a */ /* 0x000fe40000000000 */
[----:B------:R-:W-:Y:S02]  /*00e0*/  LEA.HI R7, R4, R29, RZ, 0x8 ;  /* 0x0000001d04077211 */ /* 0x000fe400078f40ff */
[----:B----4-:R-:W-:-:S02]  /*00f0*/  PRMT R12, R9, 0x6540, R2 ;  /* 0x00006540090c7816 */ /* 0x010fc40000000002 */
[----:B------:R-:W-:Y:S02]  /*0100*/  CS2R R8, SRZ ;  /* 0x0000000000087805 */ /* 0x000fe4000001ff00 */
[C---:B------:R-:W-:Y:S01]  /*0110*/  LOP3.LUT R4, R7.reuse, 0xffffff00, RZ, 0xc0, !PT ;  /* 0xffffff0007047812 */ /* 0x040fe200078ec0ff */
[----:B------:R-:W-:Y:S01]  /*0120*/  IMAD.SHL.U32 R10, R7, 0x100, RZ ;  /* 0x00000100070a7824 */ /* 0x000fe200078e00ff */
[C---:B------:R-:W-:Y:S02]  /*0130*/  LOP3.LUT R13, R12.reuse, 0x80, RZ, 0xfc, !PT ;  /* 0x000000800c0d7812 */ /* 0x040fe400078efcff */
[----:B------:R-:W-:Y:S02]  /*0140*/  CS2R R6, SRZ ;  /* 0x0000000000067805 */ /* 0x000fe4000001ff00 */
[----:B------:R-:W-:Y:S01]  /*0150*/  LOP3.LUT R11, R12, 0x40, RZ, 0xfc, !PT ;  /* 0x000000400c0b7812 */ /* 0x000fe200078efcff */
[----:B------:R-:W-:Y:S01]  /*0160*/  IMAD.IADD R29, R29, 0x1, -R4 ;  /* 0x000000011d1d7824 */ /* 0x000fe200078e0a04 */
[----:B------:R-:W-:-:S02]  /*0170*/  LOP3.LUT R14, R10, 0xffff0000, RZ, 0xc0, !PT ;  /* 0xffff00000a0e7812 */ /* 0x000fc400078ec0ff */
[----:B------:R-:W-:Y:S02]  /*0180*/  CS2R R4, SRZ ;  /* 0x0000000000047805 */ /* 0x000fe4000001ff00 */
[----:B------:R-:W-:Y:S02]  /*0190*/  ISETP.GE.AND P0, PT, R12, 0x100, PT ;  /* 0x000001000c00780c */ /* 0x000fe40003f06270 */
[----:B------:R-:W-:Y:S01]  /*01a0*/  ISETP.GE.AND P2, PT, R13, 0x100, PT ;  /* 0x000001000d00780c */ /* 0x000fe20003f46270 */
[----:B------:R-:W-:Y:S01]  /*01b0*/  IMAD.IADD R14, R29, 0x1, R14 ;  /* 0x000000011d0e7824 */ /* 0x000fe200078e020e */
[----:B------:R-:W-:-:S03]  /*01c0*/  ISETP.GE.AND P1, PT, R11, 0x100, PT ;  /* 0x000001000b00780c */ /* 0x000fc60003f26270 */
[C-C-:B------:R-:W-:Y:S01]  /*01d0*/  IMAD R19, R12.reuse, 0x100, R14.reuse ;  /* 0x000001000c137824 */ /* 0x140fe200078e020e */
[----:B------:R-:W-:Y:S01]  /*01e0*/  LOP3.LUT R12, R12, 0xc0, RZ, 0xfc, !PT ;  /* 0x000000c00c0c7812 */ /* 0x000fe200078efcff */
[----:B------:R-:W-:Y:S01]  /*01f0*/  IMAD R25, R13, 0x100, R14 ;  /* 0x000001000d197824 */ /* 0x000fe200078e020e */
[----:B------:R-:W-:Y:S01]  /*0200*/  LEA R23, R11, R14, 0x8 ;  /* 0x0000000e0b177211 */ /* 0x000fe200078e40ff */
[----:B--2---:R-:W-:Y:S01]  /*0210*/  IMAD.WIDE R18, R19, 0x4, R26 ;  /* 0x0000000413127825 */ /* 0x004fe200078e021a */
[C---:B------:R-:W-:Y:S02]  /*0220*/  ISETP.GE.AND P3, PT, R12.reuse, 0x100, PT ;  /* 0x000001000c00780c */ /* 0x040fe40003f66270 */
[----:B------:R-:W-:Y:S01]  /*0230*/  CS2R R10, SRZ ;  /* 0x00000000000a7805 */ /* 0x000fe2000001ff00 */
[----:B------:R-:W-:Y:S01]  /*0240*/  IMAD R17, R12, 0x100, R14 ;  /* 0x000001000c117824 */ /* 0x000fe200078e020e */
[----:B------:R-:W-:Y:S02]  /*0250*/  CS2R R12, SRZ ;  /* 0x00000000000c7805 */ /* 0x000fe4000001ff00 */
[----:B------:R-:W-:Y:S01]  /*0260*/  CS2R R14, SRZ ;  /* 0x00000000000e7805 */ /* 0x000fe2000001ff00 */
[--C-:B------:R-:W-:Y:S01]  /*0270*/  IMAD.WIDE R24, R25, 0x4, R26.reuse ;  /* 0x0000000419187825 */ /* 0x100fe200078e021a */
[----:B------:R-:W2:Y:S03]  /*0280*/  @!P0 LDG.E.EL.128 R4, desc[UR6][R18.64] ;  /* 0x0000000612048981 */ /* 0x000ea6000c2e1d00 */
[--C-:B------:R-:W-:Y:S01]  /*0290*/  IMAD.WIDE R22, R23, 0x4, R26.reuse ;  /* 0x0000000417167825 */ /* 0x100fe200078e021a */
[----:B------:R1:W3:Y:S03]  /*02a0*/  @!P2 LDG.E.EL.128 R12, desc[UR6][R24.64] ;  /* 0x00000006180ca981 */ /* 0x0002e6000c2e1d00 */
[----:B------:R-:W-:Y:S01]  /*02b0*/  IMAD.WIDE R26, R17, 0x4, R26 ;  /* 0x00000004111a7825 */ /* 0x000fe200078e021a */
[----:B------:R-:W4:Y:S01]  /*02c0*/  @!P1 LDG.E.EL.128 R8, desc[UR6][R22.64] ;  /* 0x0000000616089981 */ /* 0x000f22000c2e1d00 */
[----:B-1----:R-:W1:Y:S01]  /*02d0*/  LDC.64 R24, c[0x0][0x220] ;  /* 0x00008800ff187b82 */ /* 0x002e620000000a00 */
[----:B------:R-:W-:-:S02]  /*02e0*/  CS2R R16, SRZ ;  /* 0x0000000000107805 */ /* 0x000fc4000001ff00 */
[----:B------:R-:W-:Y:S01]  /*02f0*/  CS2R R18, SRZ ;  /* 0x0000000000127805 */ /* 0x000fe2000001ff00 */
[----:B-----5:R-:W-:-:S05]  /*0300*/  IMAD.WIDE R20, R29, 0x4, R20 ;  /* 0x000000041d147825 */ /* 0x020fca00078e0214 */
[----:B------:R-:W5:Y:S04]  /*0310*/  @!P3 LDG.E.EL.128 R16, desc[UR6][R26.64] ;  /* 0x000000061a10b981 */ /* 0x000f68000c2e1d00 */
[----:B0-----:R-:W2:Y:S01]  /*0320*/  LDG.E.EL.128 R20, desc[UR6][R20.64] ;  /* 0x0000000614147981 */ /* 0x001ea2000c2e1d00 */
[----:B-1----:R-:W-:-:S06]  /*0330*/  IMAD.WIDE R24, R29, 0x4, R24 ;  /* 0x000000041d187825 */ /* 0x002fcc00078e0218 */
[----:B------:R-:W5:Y:S01]  /*0340*/  LDG.E.EL.128 R24, desc[UR6][R24.64] ;  /* 0x0000000618187981 */ /* 0x000f62000c2e1d00 */
[C---:B--2---:R-:W-:Y:S01]  /*0350*/  FADD R5, -R21.reuse, R5 ;  /* 0x0000000515057221 */ /* 0x044fe20000000100 */
[C---:B----4-:R-:W-:Y:S01]  /*0360*/  FADD R9, -R21.reuse, R9 ;  /* 0x0000000915097221 */ /* 0x050fe20000000100 */
[C---:B---3--:R-:W-:Y:S01]  /*0370*/  FADD R13, -R21.reuse, R13 ;  /* 0x0000000d150d7221 */ /* 0x048fe20000000100 */
[----:B-----5:R-:W-:Y:S01]  /*0380*/  FADD R17, -R21, R17 ;  /* 0x0000001115117221 */ /* 0x020fe20000000100 */
[C---:B------:R-:W-:Y:S01]  /*0390*/  FADD R4, -R20.reuse, R4 ;  /* 0x0000000414047221 */ /* 0x040fe20000000100 */
[C---:B------:R-:W-:Y:S01]  /*03a0*/  FADD R8, -R20.reuse, R8 ;  /* 0x0000000814087221 */ /* 0x040fe20000000100 */
[C---:B------:R-:W-:Y:S01]  /*03b0*/  FADD R12, -R20.reuse, R12 ;  /* 0x0000000c140c7221 */ /* 0x040fe20000000100 */
[----:B------:R-:W-:Y:S01]  /*03c0*/  FADD R16, -R20, R16 ;  /* 0x0000001014107221 */ /* 0x000fe20000000100 */
[----:B------:R-:W-:-:S04]  /*03d0*/  FADD R21, R25, 9.9999997473787516356e-06 ;  /* 0x3727c5ac19157421 */ /* 0x000fc80000000000 */
[----:B------:R-:W0:Y:S01]  /*03e0*/  MUFU.SQRT R20, R21 ;  /* 0x0000001500147308 */ /* 0x000e220000002000 */
[C---:B------:R-:W-:Y:S01]  /*03f0*/  FADD R6, -R22.reuse, R6 ;  /* 0x0000000616067221 */ /* 0x040fe20000000100 */
[C---:B------:R-:W-:Y:S01]  /*0400*/  FADD R10, -R22.reuse, R10 ;  /* 0x0000000a160a7221 */ /* 0x040fe20000000100 */
[C---:B------:R-:W-:Y:S01]  /*0410*/  FADD R14, -R22.reuse, R14 ;  /* 0x0000000e160e7221 */ /* 0x040fe20000000100 */
[----:B------:R-:W-:Y:S01]  /*0420*/  FADD R18, -R22, R18 ;  /* 0x0000001216127221 */ /* 0x000fe20000000100 */
[----:B------:R-:W-:-:S04]  /*0430*/  FADD R22, R26, 9.9999997473787516356e-06 ;  /* 0x3727c5ac1a167421 */ /* 0x000fc80000000000 */
[----:B------:R-:W1:Y:S01]  /*0440*/  MUFU.SQRT R25, R22 ;  /* 0x0000001600197308 */ /* 0x000e620000002000 */
[C---:B0-----:R-:W-:Y:S02]  /*0450*/  FSETP.GT.AND P0, PT, R20.reuse, 8.50705917302346158658e+37, PT ;  /* 0x7e8000001400780b */ /* 0x041fe40003f04000 */
[----:B------:R-:W-:Y:S01]  /*0460*/  FSETP.GEU.AND P1, PT, R20, 1.175494350822287508e-38, PT ;  /* 0x008000001400780b */ /* 0x000fe20003f2e000 */
[----:B------:R-:W-:Y:S02]  /*0470*/  IMAD.MOV.U32 R21, RZ, RZ, 0x3e800000 ;  /* 0x3e800000ff157424 */ /* 0x000fe400078e00ff */
[----:B------:R-:W-:Y:S01]  /*0480*/  FADD R27, R27, 9.9999997473787516356e-06 ;  /* 0x3727c5ac1b1b7421 */ /* 0x000fe20000000000 */
[----:B------:R-:W-:Y:S02]  /*0490*/  FADD R24, R24, 9.9999997473787516356e-06 ;  /* 0x3727c5ac18187421 */ /* 0x000fe40000000000 */
[----:B------:R-:W-:Y:S01]  /*04a0*/  FSEL R26, R21, 1, P0 ;  /* 0x3f800000151a7808 */ /* 0x000fe20000000000 */
[----:B------:R-:W-:-:S02]  /*04b0*/  FADD R7, -R23, R7 ;  /* 0x0000000717077221 */ /* 0x000fc40000000100 */
[----:B------:R-:W0:Y:S02]  /*04c0*/  MUFU.SQRT R27, R27 ;  /* 0x0000001b001b7308 */ /* 0x000e240000002000 */
[----:B------:R-:W-:Y:S01]  /*04d0*/  @P0 FMUL R20, R20, 0.25 ;  /* 0x3e80000014140820 */ /* 0x000fe20000400000 */
[C---:B------:R-:W-:Y:S01]  /*04e0*/  FADD R11, -R23.reuse, R11 ;  /* 0x0000000b170b7221 */ /* 0x040fe20000000100 */
[C---:B------:R-:W-:Y:S01]  /*04f0*/  FADD R15, -R23.reuse, R15 ;  /* 0x0000000f170f7221 */ /* 0x040fe20000000100 */
[----:B------:R-:W-:Y:S01]  /*0500*/  FADD R19, -R23, R19 ;  /* 0x0000001317137221 */ /* 0x000fe20000000100 */
[----:B------:R-:W-:Y:S01]  /*0510*/  @!P1 FMUL R20, R20, 16777216 ;  /* 0x4b80000014149820 */ /* 0x000fe20000400000 */
[----:B------:R-:W-:Y:S01]  /*0520*/  @!P1 FMUL R26, R26, 16777216 ;  /* 0x4b8000001a1a9820 */ /* 0x000fe20000400000 */
[----:B------:R-:W2:Y:S01]  /*0530*/  MUFU.SQRT R23, R24 ;  /* 0x0000001800177308 */ /* 0x000ea20000002000 */
[C---:B-1----:R-:W-:Y:S02]  /*0540*/  FSETP.GT.AND P1, PT, R25.reuse, 8.50705917302346158658e+37, PT ;  /* 0x7e8000001900780b */ /* 0x042fe40003f24000 */
[----:B------:R-:W-:-:S05]  /*0550*/  FSETP.GEU.AND P4, PT, R25, 1.175494350822287508e-38, PT ;  /* 0x008000001900780b */ /* 0x000fca0003f8e000 */
[----:B------:R-:W1:Y:S01]  /*0560*/  MUFU.RCP R20, R20 ;  /* 0x0000001400147308 */ /* 0x000e620000001000 */
[----:B0-----:R-:W-:-:S05]  /*0570*/  FSETP.GT.AND P2, PT, R27, 8.50705917302346158658e+37, PT ;  /* 0x7e8000001b00780b */ /* 0x001fca0003f44000 */
[----:B------:R-:W-:Y:S01]  /*0580*/  @P1 FMUL R25, R25, 0.25 ;  /* 0x3e80000019191820 */ /* 0x000fe20000400000 */
[----:B--2---:R-:W-:Y:S02]  /*0590*/  FSETP.GT.AND P0, PT, R23, 8.50705917302346158658e+37, PT ;  /* 0x7e8000001700780b */ /* 0x004fe40003f04000 */
[----:B------:R-:W-:Y:S01]  /*05a0*/  FSETP.GEU.AND P5, PT, R27, 1.175494350822287508e-38, PT ;  /* 0x008000001b00780b */ /* 0x000fe20003fae000 */
[----:B------:R-:W-:Y:S01]  /*05b0*/  @!P4 FMUL R25, R25, 16777216 ;  /* 0x4b8000001919c820 */ /* 0x000fe20000400000 */
[----:B------:R-:W-:Y:S01]  /*05c0*/  FSETP.GEU.AND P3, PT, R23, 1.175494350822287508e-38, PT ;  /* 0x008000001700780b */ /* 0x000fe20003f6e000 */
[----:B-1----:R-:W-:-:S04]  /*05d0*/  FMUL R26, R20, R26 ;  /* 0x0000001a141a7220 */ /* 0x002fc80000400000 */
[----:B------:R-:W0:Y:S01]  /*05e0*/  MUFU.RCP R25, R25 ;  /* 0x0000001900197308 */ /* 0x000e220000001000 */
[----:B------:R-:W-:Y:S01]  /*05f0*/  @P2 FMUL R27, R27, 0.25 ;  /* 0x3e8000001b1b2820 */ /* 0x000fe20000400000 */
[C---:B------:R-:W-:Y:S02]  /*0600*/  FMUL R22, R26.reuse, R13 ;  /* 0x0000000d1a167220 */ /* 0x040fe40000400000 */
[----:B------:R-:W-:Y:S01]  /*0610*/  @P0 FMUL R23, R23, 0.25 ;  /* 0x3e80000017170820 */ /* 0x000fe20000400000 */
[----:B------:R-:W-:Y:S01]  /*0620*/  FSEL R13, R21, 1, P1 ;  /* 0x3f800000150d7808 */ /* 0x000fe20000800000 */
[----:B------:R-:W-:Y:S01]  /*0630*/  @!P5 FMUL R27, R27, 16777216 ;  /* 0x4b8000001b1bd820 */ /* 0x000fe20000400000 */
[C---:B------:R-:W-:Y:S01]  /*0640*/  FMUL R24, R26.reuse, R9 ;  /* 0x000000091a187220 */ /* 0x040fe20000400000 */
[----:B------:R-:W-:Y:S01]  /*0650*/  @!P3 FMUL R23, R23, 16777216 ;  /* 0x4b8000001717b820 */ /* 0x000fe20000400000 */
[C---:B------:R-:W-:Y:S01]  /*0660*/  FMUL R20, R26.reuse, R17 ;  /* 0x000000111a147220 */ /* 0x040fe20000400000 */
[----:B------:R-:W-:Y:S01]  /*0670*/  @!P4 FMUL R13, R13, 16777216 ;  /* 0x4b8000000d0dc820 */ /* 0x000fe20000400000 */
[----:B------:R-:W1:Y:S01]  /*0680*/  MUFU.RCP R9, R27 ;  /* 0x0000001b00097308 */ /* 0x000e620000001000 */
[----:B------:R-:W-:-:S02]  /*0690*/  FMUL R26, R26, R5 ;  /* 0x000000051a1a7220 */ /* 0x000fc40000400000 */
[----:B0-----:R-:W-:Y:S01]  /*06a0*/  FMUL R25, R25, R13 ;  /* 0x0000000d19197220 */ /* 0x001fe20000400000 */
[----:B------:R-:W-:-:S04]  /*06b0*/  FSEL R13, R21, 1, P0 ;  /* 0x3f800000150d7808 */ /* 0x000fc80000000000 */
[----:B------:R0:W2:Y:S01]  /*06c0*/  MUFU.RCP R5, R23 ;  /* 0x0000001700057308 */ /* 0x0000a20000001000 */
[----:B------:R-:W-:Y:S01]  /*06d0*/  FSEL R21, R21, 1, P2 ;  /* 0x3f80000015157808 */ /* 0x000fe20001000000 */
[----:B------:R-:W-:-:S04]  /*06e0*/  @!P3 FMUL R13, R13, 16777216 ;  /* 0x4b8000000d0db820 */ /* 0x000fc80000400000 */
[----:B------:R-:W-:Y:S01]  /*06f0*/  @!P5 FMUL R21, R21, 16777216 ;  /* 0x4b8000001515d820 */ /* 0x000fe20000400000 */
[----:B------:R-:W-:-:S03]  /*0700*/  FMUL R17, R25, R14 ;  /* 0x0000000e19117220 */ /* 0x000fc60000400000 */
[----:B-1----:R-:W-:Y:S01]  /*0710*/  FMUL R9, R9, R21 ;  /* 0x0000001509097220 */ /* 0x002fe20000400000 */
[C---:B------:R-:W-:Y:S01]  /*0720*/  FMUL R21, R25.reuse, R10 ;  /* 0x0000000a19157220 */ /* 0x040fe20000400000 */
[----:B0-----:R-:W-:Y:S01]  /*0730*/  FMUL R23, R25, R6 ;  /* 0x0000000619177220 */ /* 0x001fe20000400000 */
[----:B--2---:R-:W-:Y:S01]  /*0740*/  FMUL R5, R5, R13 ;  /* 0x0000000d05057220 */ /* 0x004fe20000400000 */
[----:B------:R-:W-:Y:S01]  /*0750*/  FMUL R13, R25, R18 ;  /* 0x00000012190d7220 */ /* 0x000fe20000400000 */
[C---:B------:R-:W-:Y:S01]  /*0760*/  FMUL R14, R9.reuse, R19 ;  /* 0x00000013090e7220 */ /* 0x040fe20000400000 */
[C---:B------:R-:W-:Y:S01]  /*0770*/  FMUL R18, R9.reuse, R15 ;  /* 0x0000000f09127220 */ /* 0x040fe20000400000 */
[C---:B------:R-:W-:Y:S01]  /*0780*/  FMUL R15, R9.reuse, R11 ;  /* 0x0000000b090f7220 */ /* 0x040fe20000400000 */
[----:B------:R-:W-:Y:S01]  /*0790*/  FMUL R19, R9, R7 ;  /* 0x0000000709137220 */ /* 0x000fe20000400000 */
[----:B------:R-:W0:Y:S08]  /*07a0*/  LDC.64 R10, c[0x0][0x230] ;  /* 0x00008c00ff0a7b82 */ /* 0x000e300000000a00 */
[----:B------:R-:W1:Y:S01]  /*07b0*/  LDC.64 R6, c[0x0][0x228] ;  /* 0x00008a00ff067b82 */ /* 0x000e620000000a00 */
[C---:B------:R-:W-:Y:S01]  /*07c0*/  FMUL R27, R5.reuse, R12 ;  /* 0x0000000c051b7220 */ /* 0x040fe20000400000 */
[C---:B------:R-:W-:Y:S01]  /*07d0*/  FMUL R25, R5.reuse, R16 ;  /* 0x0000001005197220 */ /* 0x040fe20000400000 */
[----:B------:R-:W-:Y:S01]  /*07e0*/  FMUL R12, R5, R4 ;  /* 0x00000004050c7220 */ /* 0x000fe20000400000 */
[----:B0-----:R-:W-:-:S04]  /*07f0*/  IMAD.WIDE R10, R29, 0x4, R10 ;  /* 0x000000041d0a7825 */ /* 0x001fc800078e020a */
[----:B-1----:R-:W-:-:S04]  /*0800*/  IMAD.WIDE R6, R29, 0x4, R6 ;  /* 0x000000041d067825 */ /* 0x002fc800078e0206 */
[----:B------:R-:W-:Y:S02]  /*0810*/  FMUL R29, R5, R8 ;  /* 0x00000008051d7220 */ /* 0x000fe40000400000 */
[----:B------:R-:W2:Y:S04]  /*0820*/  LDG.E.EL.128 R8, desc[UR6][R10.64] ;  /* 0x000000060a087981 */ /* 0x000ea8000c2e1d00 */
[----:B------:R-:W2:Y:S01]  /*0830*/  LDG.E.EL.128 R4, desc[UR6][R6.64] ;  /* 0x0000000606047981 */ /* 0x000ea2000c2e1d00 */
[----:B------:R-:W0:Y:S01]  /*0840*/  S2UR UR5, SR_CgaCtaId ;  /* 0x00000000000579c3 */ /* 0x000e220000008800 */
[----:B------:R-:W-:Y:S02]  /*0850*/  UMOV UR4, 0x400 ;  /* 0x0000040000047882 */ /* 0x000fe40000000000 */
[----:B0-----:R-:W-:Y:S01]  /*0860*/  UPRMT UR4, UR5, 0x654, UR4 ;  /* 0x0000065405047896 */ /* 0x001fe20008000004 */
[C-C-:B--2---:R-:W-:Y:S01]  /*0870*/  FFMA R12, R4.reuse, R12, R8.reuse ;  /* 0x0000000c040c7223 */ /* 0x144fe20000000008 */
[C-C-:B------:R-:W-:Y:S01]  /*0880*/  FFMA R29, R4.reuse, R29, R8.reuse ;  /* 0x0000001d041d7223 */ /* 0x140fe20000000008 */
[C-C-:B------:R-:W-:Y:S01]  /*0890*/  FFMA R27, R4.reuse, R27, R8.reuse ;  /* 0x0000001b041b7223 */ /* 0x140fe20000000008 */
[----:B------:R-:W-:-:S02]  /*08a0*/  FFMA R25, R4, R25, R8 ;  /* 0x0000001904197223 */ /* 0x000fc40000000008 */
[----:B------:R-:W0:Y:S01]  /*08b0*/  S2R R4, SR_TID.X ;  /* 0x0000000000047919 */ /* 0x000e220000002100 */
[C-C-:B------:R-:W-:Y:S01]  /*08c0*/  FFMA R26, R5.reuse, R26, R9.reuse ;  /* 0x0000001a051a7223 */ /* 0x140fe20000000009 */
[C-C-:B------:R-:W-:Y:S01]  /*08d0*/  FFMA R24, R5.reuse, R24, R9.reuse ;  /* 0x0000001805187223 */ /* 0x140fe20000000009 */
[C-C-:B------:R-:W-:Y:S01]  /*08e0*/  FFMA R22, R5.reuse, R22, R9.reuse ;  /* 0x0000001605167223 */ /* 0x140fe20000000009 */
[----:B------:R-:W-:Y:S01]  /*08f0*/  FFMA R20, R5, R20, R9 ;  /* 0x0000001405147223 */ /* 0x000fe20000000009 */
[----:B------:R-:W-:Y:S02]  /*0900*/  IMAD.SHL.U32 R5, R0, 0x400, RZ ;  /* 0x0000040000057824 */ /* 0x000fe400078e00ff */
[C-C-:B------:R-:W-:Y:S01]  /*0910*/  FFMA R23, R6.reuse, R23, R10.reuse ;  /* 0x0000001706177223 */ /* 0x140fe2000000000a */
[C-C-:B------:R-:W-:Y:S01]  /*0920*/  FFMA R21, R6.reuse, R21, R10.reuse ;  /* 0x0000001506157223 */ /* 0x140fe2000000000a */
[C-C-:B------:R-:W-:Y:S01]  /*0930*/  FFMA R17, R6.reuse, R17, R10.reuse ;  /* 0x0000001106117223 */ /* 0x140fe2000000000a */
[----:B------:R-:W-:Y:S01]  /*0940*/  FFMA R13, R6, R13, R10 ;  /* 0x0000000d060d7223 */ /* 0x000fe2000000000a */
[C-C-:B------:R-:W-:Y:S01]  /*0950*/  FFMA R19, R7.reuse, R19, R11.reuse ;  /* 0x0000001307137223 */ /* 0x140fe2000000000b */
[C-C-:B------:R-:W-:Y:S01]  /*0960*/  FFMA R15, R7.reuse, R15, R11.reuse ;  /* 0x0000000f070f7223 */ /* 0x140fe2000000000b */
[C-C-:B------:R-:W-:Y:S01]  /*0970*/  FFMA R18, R7.reuse, R18, R11.reuse ;  /* 0x0000001207127223 */ /* 0x140fe2000000000b */
[----:B------:R-:W-:-:S02]  /*0980*/  FFMA R14, R7, R14, R11 ;  /* 0x0000000e070e7223 */ /* 0x000fc4000000000b */
[----:B------:R-:W-:Y:S02]  /*0990*/  FSETP.GEU.AND P0, PT, R19, RZ, PT ;  /* 0x000000ff1300720b */ /* 0x000fe40003f0e000 */
[----:B------:R-:W-:Y:S02]  /*09a0*/  FSETP.GEU.AND P3, PT, R12, RZ, PT ;  /* 0x000000ff0c00720b */ /* 0x000fe40003f6e000 */
[----:B0-----:R-:W-:Y:S02]  /*09b0*/  SHF.R.U32.HI R6, RZ, 0x2, R4 ;  /* 0x00000002ff067819 */ /* 0x001fe40000011604 */
[----:B------:R-:W-:Y:S02]  /*09c0*/  LOP3.LUT R4, R5, 0xc00, RZ, 0xc0, !PT ;  /* 0x00000c0005047812 */ /* 0x000fe400078ec0ff */
[----:B------:R-:W-:Y:S02]  /*09d0*/  SGXT.U32 R5, R6, 0x6 ;  /* 0x000000060605781a */ /* 0x000fe40000000000 */
[----:B------:R-:W-:-:S02]  /*09e0*/  LOP3.LUT R7, R4, 0x200, RZ, 0xfc, !PT ;  /* 0x0000020004077812 */ /* 0x000fc400078efcff */
[C---:B------:R-:W-:Y:S02]  /*09f0*/  LOP3.LUT R5, R4.reuse, R5, RZ, 0xfc, !PT ;  /* 0x0000000504057212 */ /* 0x040fe400078efcff */
[C---:B------:R-:W-:Y:S02]  /*0a00*/  LOP3.LUT R6, R4.reuse, 0x100, RZ, 0xfc, !PT ;  /* 0x0000010004067812 */ /* 0x040fe400078efcff */
[C---:B------:R-:W-:Y:S02]  /*0a10*/  LOP3.LUT R9, R4.reuse, 0x300, RZ, 0xfc, !PT ;  /* 0x0000030004097812 */ /* 0x040fe400078efcff */
[----:B------:R-:W-:Y:S02]  /*0a20*/  LEA.HI R4, R4, UR4, RZ, 0x1a ;  /* 0x0000000404047c11 */ /* 0x000fe4000f8fd0ff */
[----:B------:R-:W-:-:S03]  /*0a30*/  LEA.HI R8, R7, UR4, RZ, 0x1a ;  /* 0x0000000407087c11 */ /* 0x000fc6000f8fd0ff */
[C---:B------:R-:W-:Y:S01]  /*0a40*/  IMAD R7, R5.reuse, 0x4, R4 ;  /* 0x0000000405077824 */ /* 0x040fe200078e0204 */
[----:B------:R-:W-:Y:S01]  /*0a50*/  LEA.HI R6, R6, UR4, RZ, 0x1a ;  /* 0x0000000406067c11 */ /* 0x000fe2000f8fd0ff */
[----:B------:R-:W-:Y:S01]  /*0a60*/  IMAD R4, R5, 0x4, R8 ;  /* 0x0000000405047824 */ /* 0x000fe200078e0208 */
[----:B------:R-:W-:Y:S02]  /*0a70*/  FSETP.GEU.AND P2, PT, R26, RZ, PT ;  /* 0x000000ff1a00720b */ /* 0x000fe40003f4e000 */
[----:B------:R-:W-:Y:S02]  /*0a80*/  FSETP.GEU.AND P1, PT, R23, RZ, PT ;  /* 0x000000ff1700720b */ /* 0x000fe40003f2e000 */
[----:B------:R-:W-:Y:S02]  /*0a90*/  FSEL R8, R19, RZ, P0 ;  /* 0x000000ff13087208 */ /* 0x000fe40000000000 */
[----:B------:R-:W-:Y:S02]  /*0aa0*/  FSETP.GEU.AND P0, PT, R27, RZ, PT ;  /* 0x000000ff1b00720b */ /* 0x000fe40003f0e000 */
[----:B------:R-:W-:-:S02]  /*0ab0*/  LEA.HI R10, R9, UR4, RZ, 0x1a ;  /* 0x00000004090a7c11 */ /* 0x000fc4000f8fd0ff */
[----:B------:R-:W-:Y:S02]  /*0ac0*/  FSEL R12, R12, RZ, P3 ;  /* 0x000000ff0c0c7208 */ /* 0x000fe40001800000 */
[----:B------:R-:W-:Y:S02]  /*0ad0*/  LEA R6, R5, R6, 0x2 ;  /* 0x0000000605067211 */ /* 0x000fe400078e10ff */
[----:B------:R-:W-:Y:S02]  /*0ae0*/  FSEL R9, R26, RZ, P2 ;  /* 0x000000ff1a097208 */ /* 0x000fe40001000000 */
[----:B------:R-:W-:Y:S02]  /*0af0*/  FSEL R23, R23, RZ, P1 ;  /* 0x000000ff17177208 */ /* 0x000fe40000800000 */
[----:B------:R-:W-:Y:S02]  /*0b00*/  FSETP.GEU.AND P4, PT, R29, RZ, PT ;  /* 0x000000ff1d00720b */ /* 0x000fe40003f8e000 */
[----:B------:R-:W-:-:S02]  /*0b10*/  FSETP.GEU.AND P1, PT, R15, RZ, PT ;  /* 0x000000ff0f00720b */ /* 0x000fc40003f2e000 */
[----:B------:R-:W-:Y:S02]  /*0b20*/  FSETP.GEU.AND P3, PT, R24, RZ, PT ;  /* 0x000000ff1800720b */ /* 0x000fe40003f6e000 */
[----:B------:R-:W-:Y:S01]  /*0b30*/  FSEL R16, R27, RZ, P0 ;  /* 0x000000ff1b107208 */ /* 0x000fe20000000000 */
[----:B------:R-:W-:Y:S01]  /*0b40*/  IMAD R5, R5, 0x4, R10 ;  /* 0x0000000405057824 */ /* 0x000fe200078e020a */
[----:B------:R-:W-:Y:S01]  /*0b50*/  FSETP.GEU.AND P0, PT, R22, RZ, PT ;  /* 0x000000ff1600720b */ /* 0x000fe20003f0e000 */
[----:B------:R0:W-:Y:S01]  /*0b60*/  STS [R7], R12 ;  /* 0x0000000c07007388 */ /* 0x0001e20000000800 */
[----:B------:R-:W-:Y:S02]  /*0b70*/  FSETP.GEU.AND P2, PT, R21, RZ, PT ;  /* 0x000000ff1500720b */ /* 0x000fe40003f4e000 */
[----:B------:R-:W-:Y:S01]  /*0b80*/  FSEL R10, R29, RZ, P4 ;  /* 0x000000ff1d0a7208 */ /* 0x000fe20002000000 */
[----:B------:R1:W-:Y:S01]  /*0b90*/  STS [R6+0x400], R9 ;  /* 0x0004000906007388 */ /* 0x0003e20000000800 */
[----:B------:R-:W-:-:S02]  /*0ba0*/  FSEL R11, R24, RZ, P3 ;  /* 0x000000ff180b7208 */ /* 0x000fc40001800000 */
[----:B------:R-:W-:Y:S01]  /*0bb0*/  FSEL R21, R21, RZ, P2 ;  /* 0x000000ff15157208 */ /* 0x000fe20001000000 */
[----:B------:R-:W-:Y:S01]  /*0bc0*/  STS [R4+0x800], R23 ;  /* 0x0008001704007388 */ /* 0x000fe20000000800 */
[----:B0-----:R-:W-:Y:S02]  /*0bd0*/  FSEL R12, R15, RZ, P1 ;  /* 0x000000ff0f0c7208 */ /* 0x001fe40000800000 */
[----:B------:R-:W-:Y:S02]  /*0be0*/  FSETP.GEU.AND P1, PT, R25, RZ, PT ;  /* 0x000000ff1900720b */ /* 0x000fe40003f2e000 */
[----:B-1----:R-:W-:Y:S01]  /*0bf0*/  FSEL R9, R22, RZ, P0 ;  /* 0x000000ff16097208 */ /* 0x002fe20000000000 */
[----:B------:R0:W-:Y:S01]  /*0c00*/  STS [R5+0xc00], R8 ;  /* 0x000c000805007388 */ /* 0x0001e20000000800 */
[----:B------:R-:W-:Y:S02]  /*0c10*/  FSETP.GEU.AND P3, PT, R17, RZ, PT ;  /* 0x000000ff1100720b */ /* 0x000fe40003f6e000 */
[----:B------:R-:W-:Y:S01]  /*0c20*/  FSETP.GEU.AND P0, PT, R20, RZ, PT ;  /* 0x000000ff1400720b */ /* 0x000fe20003f0e000 */
[----:B------:R1:W-:Y:S01]  /*0c30*/  STS [R7+0x100], R10 ;  /* 0x0001000a07007388 */ /* 0x0003e20000000800 */
[----:B------:R-:W-:-:S02]  /*0c40*/  FSETP.GEU.AND P2, PT, R18, RZ, PT ;  /* 0x000000ff1200720b */ /* 0x000fc40003f4e000 */
[----:B------:R-:W-:Y:S01]  /*0c50*/  FSEL R17, R17, RZ, P3 ;  /* 0x000000ff11117208 */ /* 0x000fe20001800000 */
[----:B------:R2:W-:Y:S01]  /*0c60*/  STS [R6+0x500], R11 ;  /* 0x0005000b06007388 */ /* 0x0005e20000000800 */
[----:B0-----:R-:W-:-:S03]  /*0c70*/  FSEL R8, R18, RZ, P2 ;  /* 0x000000ff12087208 */ /* 0x001fc60001000000 */
[----:B------:R-:W-:Y:S01]  /*0c80*/  STS [R4+0x900], R21 ;  /* 0x0009001504007388 */ /* 0x000fe20000000800 */
[----:B-1----:R-:W-:Y:S02]  /*0c90*/  FSEL R10, R25, RZ, P1 ;  /* 0x000000ff190a7208 */ /* 0x002fe40000800000 */
[C---:B------:R-:W-:Y:S02]  /*0ca0*/  FSETP.GEU.AND P1, PT, R13.reuse, RZ, PT ;  /* 0x000000ff0d00720b */ /* 0x040fe40003f2e000 */
[----:B--2---:R-:W-:Y:S01]  /*0cb0*/  FSEL R11, R20, RZ, P0 ;  /* 0x000000ff140b7208 */ /* 0x004fe20000000000 */
[----:B------:R-:W-:Y:S01]  /*0cc0*/  STS [R5+0xd00], R12 ;  /* 0x000d000c05007388 */ /* 0x000fe20000000800 */
[C---:B------:R-:W-:Y:S02]  /*0cd0*/  FSETP.GEU.AND P0, PT, R14.reuse, RZ, PT ;  /* 0x000000ff0e00720b */ /* 0x040fe40003f0e000 */
[----:B------:R-:W-:Y:S01]  /*0ce0*/  FSEL R13, R13, RZ, P1 ;  /* 0x000000ff0d0d7208 */ /* 0x000fe20000800000 */
[----:B------:R-:W-:Y:S01]  /*0cf0*/  STS [R7+0x200], R16 ;  /* 0x0002001007007388 */ /* 0x000fe20000000800 */
[----:B------:R-:W-:-:S03]  /*0d00*/  FSEL R14, R14, RZ, P0 ;  /* 0x000000ff0e0e7208 */ /* 0x000fc60000000000 */
[----:B------:R-:W-:Y:S04]  /*0d10*/  STS [R6+0x600], R9 ;  /* 0x0006000906007388 */ /* 0x000fe80000000800 */
[----:B------:R0:W-:Y:S04]  /*0d20*/  STS [R4+0xa00], R17 ;  /* 0x000a001104007388 */ /* 0x0001e80000000800 */
[----:B------:R-:W-:Y:S01]  /*0d30*/  STS [R5+0xe00], R8 ;  /* 0x000e000805007388 */ /* 0x000fe20000000800 */
[----:B------:R-:W-:-:S03]  /*0d40*/  LOP3.LUT R18, R3, 0x3fc, RZ, 0xc0, !PT ;  /* 0x000003fc03127812 */ /* 0x000fc600078ec0ff */
[----:B------:R-:W-:Y:S01]  /*0d50*/  STS [R7+0x300], R10 ;  /* 0x0003000a07007388 */ /* 0x000fe20000000800 */
[----:B------:R-:W-:Y:S01]  /*0d60*/  SHF.R.U32.HI R15, RZ, 0x8, R3 ;  /* 0x00000008ff0f7819 */ /* 0x000fe20000011603 */
[----:B0-----:R-:W0:Y:S02]  /*0d70*/  LDC.64 R16, c[0x0][0x238] ;  /* 0x00008e00ff107b82 */ /* 0x001e240000000a00 */
[----:B------:R1:W-:Y:S04]  /*0d80*/  STS [R6+0x700], R11 ;  /* 0x0007000b06007388 */ /* 0x0003e80000000800 */
[----:B------:R2:W-:Y:S04]  /*0d90*/  STS [R4+0xb00], R13 ;  /* 0x000b000d04007388 */ /* 0x0005e80000000800 */
[----:B------:R-:W-:Y:S01]  /*0da0*/  STS [R5+0xf00], R14 ;  /* 0x000f000e05007388 */ /* 0x000fe20000000800 */
[----:B------:R-:W-:-:S02]  /*0db0*/  LOP3.LUT R9, R18, 0x400, RZ, 0xfc, !PT ;  /* 0x0000040012097812 */ /* 0x000fc400078efcff */
[----:B------:R-:W-:Y:S02]  /*0dc0*/  LOP3.LUT R12, R18, 0x800, RZ, 0xfc, !PT ;  /* 0x00000800120c7812 */ /* 0x000fe400078efcff */
[----:B------:R-:W-:Y:S02]  /*0dd0*/  SHF.R.U32.HI R9, RZ, 0x6, R9 ;  /* 0x00000006ff097819 */ /* 0x000fe40000011609 */
[----:B------:R-:W-:Y:S02]  /*0de0*/  SHF.R.U32.HI R12, RZ, 0x6, R12 ;  /* 0x00000006ff0c7819 */ /* 0x000fe4000001160c */
[----:B-1----:R-:W-:Y:S02]  /*0df0*/  SGXT.U32 R6, R15, 0x2 ;  /* 0x000000020f06781a */ /* 0x002fe40000000000 */
[----:B------:R-:W-:Y:S02]  /*0e00*/  LOP3.LUT R8, R9, 0x1c, RZ, 0xc0, !PT ;  /* 0x0000001c09087812 */ /* 0x000fe400078ec0ff */
[----:B------:R-:W-:-:S02]  /*0e10*/  LOP3.LUT R12, R12, 0x2c, RZ, 0xc0, !PT ;  /* 0x0000002c0c0c7812 */ /* 0x000fc400078ec0ff */
[----:B------:R-:W-:Y:S01]  /*0e20*/  LOP3.LUT R7, R6, 0x3fc, R3, 0xf8, !PT ;  /* 0x000003fc06077812 */ /* 0x000fe200078ef803 */
[----:B------:R-:W-:Y:S01]  /*0e30*/  VIADD R11, R8, UR4 ;  /* 0x00000004080b7c36 */ /* 0x000fe20008000000 */
[----:B------:R-:W-:Y:S01]  /*0e40*/  LEA R9, R6, UR4, 0x2 ;  /* 0x0000000406097c11 */ /* 0x000fe2000f8e10ff */
[----:B------:R-:W-:Y:S01]  /*0e50*/  VIADD R15, R12, UR4 ;  /* 0x000000040c0f7c36 */ /* 0x000fe20008000000 */
[----:B--2---:R-:W-:Y:S01]  /*0e60*/  LEA R4, R7, UR4, 0x2 ;  /* 0x0000000407047c11 */ /* 0x004fe2000f8e10ff */
[----:B------:R-:W-:Y:S01]  /*0e70*/  BAR.SYNC.DEFER_BLOCKING 0x0 ;  /* 0x0000000000007b1d */ /* 0x000fe20000010000 */
[C---:B------:R-:W-:Y:S01]  /*0e80*/  LEA R19, R18.reuse, R9, 0x2 ;  /* 0x0000000912137211 */ /* 0x040fe200078e10ff */
[C---:B------:R-:W-:Y:S02]  /*0e90*/  IMAD R20, R18.reuse, 0x4, R11 ;  /* 0x0000000412147824 */ /* 0x040fe400078e020b */
[----:B------:R-:W-:Y:S01]  /*0ea0*/  IMAD R21, R18, 0x4, R15 ;  /* 0x0000000412157824 */ /* 0x000fe200078e020f */
[----:B------:R-:W-:Y:S01]  /*0eb0*/  SHF.R.U32.HI R0, RZ, 0x6, R0 ;  /* 0x00000006ff007819 */ /* 0x000fe20000011600 */
[----:B------:R-:W-:Y:S04]  /*0ec0*/  LDS R4, [R4] ;  /* 0x0000000004047984 */ /* 0x000fe80000000800 */
[----:B------:R-:W-:Y:S04]  /*0ed0*/  LDS R5, [R19+0x4] ;  /* 0x0000040013057984 */ /* 0x000fe80000000800 */
[----:B------:R-:W-:Y:S04]  /*0ee0*/  LDS R6, [R19+0x8] ;  /* 0x0000080013067984 */ /* 0x000fe80000000800 */
[----:B------:R1:W2:Y:S04]  /*0ef0*/  LDS R7, [R19+0xc] ;  /* 0x00000c0013077984 */ /* 0x0002a80000000800 */
[----:B------:R-:W-:Y:S04]  /*0f00*/  LDS R8, [R20+0x1000] ;  /* 0x0010000014087984 */ /* 0x000fe80000000800 */
[----:B------:R-:W-:Y:S04]  /*0f10*/  LDS R9, [R20+0x1004] ;  /* 0x0010040014097984 */ /* 0x000fe80000000800 */
[----:B------:R-:W-:Y:S04]  /*0f20*/  LDS R10, [R20+0x1008] ;  /* 0x00100800140a7984 */ /* 0x000fe80000000800 */
[----:B------:R-:W3:Y:S04]  /*0f30*/  LDS R11, [R20+0x100c] ;  /* 0x00100c00140b7984 */ /* 0x000ee80000000800 */
[----:B------:R-:W-:Y:S04]  /*0f40*/  LDS R12, [R21+0x2000] ;  /* 0x00200000150c7984 */ /* 0x000fe80000000800 */
[----:B------:R-:W-:Y:S04]  /*0f50*/  LDS R13, [R21+0x2004] ;  /* 0x00200400150d7984 */ /* 0x000fe80000000800 */
[----:B------:R-:W-:Y:S04]  /*0f60*/  LDS R14, [R21+0x2008] ;  /* 0x00200800150e7984 */ /* 0x000fe80000000800 */
[----:B------:R4:W5:Y:S01]  /*0f70*/  LDS R15, [R21+0x200c] ;  /* 0x00200c00150f7984 */ /* 0x0009620000000800 */
[----:B------:R-:W-:-:S02]  /*0f80*/  LOP3.LUT R3, R3, 0xfc, RZ, 0xc0, !PT ;  /* 0x000000fc03037812 */ /* 0x000fc400078ec0ff */
[----:B-1----:R-:W-:Y:S02]  /*0f90*/  SGXT.U32 R19, R0, 0x2 ;  /* 0x000000020013781a */ /* 0x002fe40000000000 */
[----:B------:R-:W-:Y:S02]  /*0fa0*/  PRMT R3, R3, 0x6540, R2 ;  /* 0x0000654003037816 */ /* 0x000fe40000000002 */
[----:B------:R-:W-:Y:S02]  /*0fb0*/  LOP3.LUT R28, R28, R19, RZ, 0xfc, !PT ;  /* 0x000000131c1c7212 */ /* 0x000fe400078efcff */
[----:B------:R-:W-:Y:S02]  /*0fc0*/  ISETP.GE.AND P0, PT, R3, 0x100, PT ;  /* 0x000001000300780c */ /* 0x000fe40003f06270 */
[----:B------:R-:W-:Y:S01]  /*0fd0*/  LOP3.LUT R0, R18, 0xc00, RZ, 0xfc, !PT ;  /* 0x00000c0012007812 */ /* 0x000fe200078efcff */
[----:B------:R-:W-:-:S03]  /*0fe0*/  IMAD R19, R28, 0x100, R3 ;  /* 0x000001001c137824 */ /* 0x000fc600078e0203 */
[----:B------:R-:W-:Y:S01]  /*0ff0*/  SHF.R.U32.HI R0, RZ, 0x6, R0 ;  /* 0x00000006ff007819 */ /* 0x000fe20000011600 */
[C---:B----4-:R-:W-:Y:S01]  /*1000*/  VIADD R21, R19.reuse, 0x400 ;  /* 0x0000040013157836 */ /* 0x050fe20000000000 */
[----:B------:R-:W-:Y:S01]  /*1010*/  IADD3 R23, R19, 0x800, RZ ;  /* 0x0000080013177810 */ /* 0x000fe20007ffe0ff */
[----:B0-----:R-:W-:Y:S01]  /*1020*/  IMAD.WIDE R2, R19, 0x4, R16 ;  /* 0x0000000413027825 */ /* 0x001fe200078e0210 */
[----:B------:R-:W-:-:S03]  /*1030*/  LOP3.LUT R0, R0, 0x3c, RZ, 0xc0, !PT ;  /* 0x0000003c00007812 */ /* 0x000fc600078ec0ff */
[--C-:B------:R-:W-:Y:S01]  /*1040*/  IMAD.WIDE R20, R21, 0x4, R16.reuse ;  /* 0x0000000415147825 */ /* 0x100fe200078e0210 */
[----:B--2---:R0:W-:Y:S03]  /*1050*/  @!P0 STG.E.128 desc[UR6][R2.64], R4 ;  /* 0x0000000402008986 */ /* 0x0041e6000c101d06 */
[----:B------:R-:W-:Y:S01]  /*1060*/  IMAD.WIDE R22, R23, 0x4, R16 ;  /* 0x0000000417167825 */ /* 0x000fe200078e0210 */
[----:B---3--:R0:W-:Y:S03]  /*1070*/  @!P0 STG.E.128 desc[UR6][R20.64], R8 ;  /* 0x0000000814008986 */ /* 0x0081e6000c101d06 */
[----:B------:R-:W-:-:S04]  /*1080*/  VIADD R25, R0, UR4 ;  /* 0x0000000400197c36 */ /* 0x000fc80008000000 */
[----:B------:R-:W-:Y:S01]  /*1090*/  IMAD R25, R18, 0x4, R25 ;  /* 0x0000000412197824 */ /* 0x000fe200078e0219 */
[----:B-----5:R0:W-:Y:S02]  /*10a0*/  @!P0 STG.E.128 desc[UR6][R22.64], R12 ;  /* 0x0000000c16008986 */ /* 0x0201e4000c101d06 */
[----:B0-----:R-:W-:Y:S05]  /*10b0*/  @P0 EXIT ;  /* 0x000000000000094d */ /* 0x001fea0003800000 */
[----:B0-----:R-:W-:Y:S01]  /*10c0*/  LDS R4, [R25+0x3000] ;  /* 0x0030000019047984 */ /* 0x001fe20000000800 */
[----:B------:R-:W-:-:S03]  /*10d0*/  VIADD R19, R19, 0xc00 ;  /* 0x00000c0013137836 */ /* 0x000fc60000000000 */
[----:B------:R-:W-:Y:S01]  /*10e0*/  LDS R5, [R25+0x3004] ;  /* 0x0030040019057984 */ /* 0x000fe20000000800 */
[----:B------:R-:W-:-:S03]  /*10f0*/  IMAD.WIDE R16, R19, 0x4, R16 ;  /* 0x0000000413107825 */ /* 0x000fc600078e0210 */
[----:B------:R-:W-:Y:S04]  /*1100*/  LDS R6, [R25+0x3008] ;  /* 0x0030080019067984 */ /* 0x000fe80000000800 */
[----:B------:R-:W0:Y:S04]  /*1110*/  LDS R7, [R25+0x300c] ;  /* 0x00300c0019077984 */ /* 0x000e280000000800 */
[----:B0-----:R-:W-:Y:S01]  /*1120*/  STG.E.128 desc[UR6][R16.64], R4 ;  /* 0x0000000410007986 */ /* 0x001fe2000c101d06 */
[----:B------:R-:W-:Y:S05]  /*1130*/  EXIT ;  /* 0x000000000000794d */ /* 0x000fea0003800000 */
.L_x_0:
[----:B------:R-:W-:-:S00]  /*1140*/  BRA `(.L_x_0) ;  /* 0xfffffffc00fc7947 */ /* 0x000fc0000383ffff */
[----:B------:R-:W-:-:S00]  /*1150*/  NOP ;  /* 0x0000000000007918 */ /* 0x000fc00000000000 */
        /* <DEDUP_REMOVED lines=10> */
.L_x_1:


//--------------------- .nv.global.init           --------------------------
	.section	.nv.global.init,"aw",@progbits
.nv.global.init:
	.type		_$_str,@object
	.size		_$_str,(_$_str_$_2 - _$_str)
_$_str:
        /*0000*/ 	.byte	0x5f, 0x5f, 0x43, 0x55, 0x44, 0x41, 0x5f, 0x46, 0x54, 0x5a, 0x00
	.type		_$_str_$_2,@object
	.size		_$_str_$_2,(.L_1 - _$_str_$_2)
_$_str_$_2:
        /*000b*/ 	.byte	0x5f, 0x5f, 0x43, 0x55, 0x44, 0x41, 0x5f, 0x50, 0x52, 0x45, 0x43, 0x5f, 0x53, 0x51, 0x52, 0x54
        /*001b*/ 	.byte	0x00
.L_1:


//--------------------- .nv.shared.triton_poi_fused__native_batch_norm_legit_no_training_relu_19 --------------------------
	.section	.nv.shared.triton_poi_fused__native_batch_norm_legit_no_training_relu_19,"aw",@nobits
	.sectionflags	@""
	.align	16
	.zero		1024


//--------------------- .nv.constant0.triton_poi_fused__native_batch_norm_legit_no_training_relu_19 --------------------------
	.section	.nv.constant0.triton_poi_fused__native_batch_norm_legit_no_training_relu_19,"a",@progbits
	.sectionflags	@""
	.align	4
.nv.constant0.triton_poi_fused__native_batch_norm_legit_no_training_relu_19:
	.zero		584
